//
// Generated by NVIDIA NVVM Compiler
//
// Compiler Build ID: CL-36424714
// Cuda compilation tools, release 13.0, V13.0.88
// Based on NVVM 20.0.0
//

.version 9.0
.target sm_100
.address_size 64

	// .globl	_Z7mysgemmiiiPKfS0_Pf
// _ZZ7mysgemmiiiPKfS0_PfE3A_s has been demoted
// _ZZ7mysgemmiiiPKfS0_PfE3B_s has been demoted

.visible .entry _Z7mysgemmiiiPKfS0_Pf(
	.param .u32 _Z7mysgemmiiiPKfS0_Pf_param_0,
	.param .u32 _Z7mysgemmiiiPKfS0_Pf_param_1,
	.param .u32 _Z7mysgemmiiiPKfS0_Pf_param_2,
	.param .u64 .ptr .align 1 _Z7mysgemmiiiPKfS0_Pf_param_3,
	.param .u64 .ptr .align 1 _Z7mysgemmiiiPKfS0_Pf_param_4,
	.param .u64 .ptr .align 1 _Z7mysgemmiiiPKfS0_Pf_param_5
)
{
	.reg .pred 	%p<16>;
	.reg .b32 	%r<46>;
	.reg .b32 	%f<65>;
	.reg .b64 	%rd<13>;
	// demoted variable
	.shared .align 4 .b8 _ZZ7mysgemmiiiPKfS0_PfE3A_s[1024];
	// demoted variable
	.shared .align 4 .b8 _ZZ7mysgemmiiiPKfS0_PfE3B_s[1024];
	ld.param.u32 	%r23, [_Z7mysgemmiiiPKfS0_Pf_param_0];
	ld.param.u32 	%r24, [_Z7mysgemmiiiPKfS0_Pf_param_1];
	ld.param.u32 	%r25, [_Z7mysgemmiiiPKfS0_Pf_param_2];
	ld.param.u64 	%rd3, [_Z7mysgemmiiiPKfS0_Pf_param_3];
	ld.param.u64 	%rd4, [_Z7mysgemmiiiPKfS0_Pf_param_4];
	ld.param.u64 	%rd5, [_Z7mysgemmiiiPKfS0_Pf_param_5];
	mov.u32 	%r26, %ctaid.y;
	mov.u32 	%r27, %ntid.y;
	mov.u32 	%r43, %tid.y;
	mad.lo.s32 	%r2, %r26, %r27, %r43;
	mov.u32 	%r28, %ctaid.x;
	mov.u32 	%r29, %ntid.x;
	mov.u32 	%r41, %tid.x;
	mad.lo.s32 	%r4, %r28, %r29, %r41;
	add.s32 	%r30, %r25, 30;
	setp.lt.u32 	%p2, %r30, 16;
	mov.f32 	%f63, 0f00000000;
	@%p2 bra 	$L__BB0_9;
	setp.lt.u32 	%p3, %r2, %r23;
	shl.b32 	%r31, %r43, 6;
	mov.u32 	%r32, _ZZ7mysgemmiiiPKfS0_PfE3A_s;
	add.s32 	%r5, %r32, %r31;
	shl.b32 	%r33, %r41, 2;
	add.s32 	%r6, %r5, %r33;
	setp.lt.u32 	%p4, %r4, %r24;
	mov.u32 	%r34, _ZZ7mysgemmiiiPKfS0_PfE3B_s;
	add.s32 	%r8, %r34, %r33;
	add.s32 	%r7, %r8, %r31;
	and.pred  	%p1, %p3, %p4;
	add.s32 	%r35, %r25, -1;
	shr.s32 	%r36, %r35, 31;
	shr.u32 	%r37, %r36, 28;
	add.s32 	%r38, %r35, %r37;
	shr.s32 	%r39, %r38, 4;
	neg.s32 	%r45, %r39;
	mad.lo.s32 	%r44, %r43, %r24, %r4;
	shl.b32 	%r11, %r24, 4;
	mad.lo.s32 	%r42, %r25, %r2, %r41;
	cvta.to.global.u64 	%rd1, %rd3;
	cvta.to.global.u64 	%rd2, %rd4;
	mov.f32 	%f63, 0f00000000;
	not.pred 	%p11, %p1;
$L__BB0_2:
	setp.ge.u32 	%p5, %r2, %r23;
	setp.ge.u32 	%p6, %r41, %r25;
	mov.f32 	%f61, 0f00000000;
	or.pred  	%p7, %p5, %p6;
	@%p7 bra 	$L__BB0_4;
	mul.wide.u32 	%rd6, %r42, 4;
	add.s64 	%rd7, %rd1, %rd6;
	ld.global.f32 	%f61, [%rd7];
$L__BB0_4:
	setp.ge.u32 	%p8, %r4, %r24;
	st.shared.f32 	[%r6], %f61;
	setp.ge.u32 	%p9, %r43, %r25;
	mov.f32 	%f62, 0f00000000;
	or.pred  	%p10, %p8, %p9;
	@%p10 bra 	$L__BB0_6;
	mul.wide.u32 	%rd8, %r44, 4;
	add.s64 	%rd9, %rd2, %rd8;
	ld.global.f32 	%f62, [%rd9];
$L__BB0_6:
	st.shared.f32 	[%r7], %f62;
	bar.sync 	0;
	@%p11 bra 	$L__BB0_8;
	ld.shared.f32 	%f13, [%r5];
	ld.shared.f32 	%f14, [%r8];
	fma.rn.f32 	%f15, %f13, %f14, %f63;
	ld.shared.f32 	%f16, [%r5+4];
	ld.shared.f32 	%f17, [%r8+64];
	fma.rn.f32 	%f18, %f16, %f17, %f15;
	ld.shared.f32 	%f19, [%r5+8];
	ld.shared.f32 	%f20, [%r8+128];
	fma.rn.f32 	%f21, %f19, %f20, %f18;
	ld.shared.f32 	%f22, [%r5+12];
	ld.shared.f32 	%f23, [%r8+192];
	fma.rn.f32 	%f24, %f22, %f23, %f21;
	ld.shared.f32 	%f25, [%r5+16];
	ld.shared.f32 	%f26, [%r8+256];
	fma.rn.f32 	%f27, %f25, %f26, %f24;
	ld.shared.f32 	%f28, [%r5+20];
	ld.shared.f32 	%f29, [%r8+320];
	fma.rn.f32 	%f30, %f28, %f29, %f27;
	ld.shared.f32 	%f31, [%r5+24];
	ld.shared.f32 	%f32, [%r8+384];
	fma.rn.f32 	%f33, %f31, %f32, %f30;
	ld.shared.f32 	%f34, [%r5+28];
	ld.shared.f32 	%f35, [%r8+448];
	fma.rn.f32 	%f36, %f34, %f35, %f33;
	ld.shared.f32 	%f37, [%r5+32];
	ld.shared.f32 	%f38, [%r8+512];
	fma.rn.f32 	%f39, %f37, %f38, %f36;
	ld.shared.f32 	%f40, [%r5+36];
	ld.shared.f32 	%f41, [%r8+576];
	fma.rn.f32 	%f42, %f40, %f41, %f39;
	ld.shared.f32 	%f43, [%r5+40];
	ld.shared.f32 	%f44, [%r8+640];
	fma.rn.f32 	%f45, %f43, %f44, %f42;
	ld.shared.f32 	%f46, [%r5+44];
	ld.shared.f32 	%f47, [%r8+704];
	fma.rn.f32 	%f48, %f46, %f47, %f45;
	ld.shared.f32 	%f49, [%r5+48];
	ld.shared.f32 	%f50, [%r8+768];
	fma.rn.f32 	%f51, %f49, %f50, %f48;
	ld.shared.f32 	%f52, [%r5+52];
	ld.shared.f32 	%f53, [%r8+832];
	fma.rn.f32 	%f54, %f52, %f53, %f51;
	ld.shared.f32 	%f55, [%r5+56];
	ld.shared.f32 	%f56, [%r8+896];
	fma.rn.f32 	%f57, %f55, %f56, %f54;
	ld.shared.f32 	%f58, [%r5+60];
	ld.shared.f32 	%f59, [%r8+960];
	fma.rn.f32 	%f63, %f58, %f59, %f57;
$L__BB0_8:
	bar.sync 	0;
	add.s32 	%r45, %r45, 1;
	add.s32 	%r44, %r44, %r11;
	add.s32 	%r43, %r43, 16;
	add.s32 	%r42, %r42, 16;
	add.s32 	%r41, %r41, 16;
	setp.ne.s32 	%p12, %r45, 1;
	@%p12 bra 	$L__BB0_2;
$L__BB0_9:
	setp.ge.u32 	%p13, %r2, %r23;
	setp.ge.u32 	%p14, %r4, %r24;
	or.pred  	%p15, %p13, %p14;
	@%p15 bra 	$L__BB0_11;
	mad.lo.s32 	%r40, %r24, %r2, %r4;
	cvta.to.global.u64 	%rd10, %rd5;
	mul.wide.u32 	%rd11, %r40, 4;
	add.s64 	%rd12, %rd10, %rd11;
	st.global.f32 	[%rd12], %f63;
$L__BB0_11:
	ret;

}


// ===== COMPILED SASS (sm_100) =====

	.target	sm_100

	.elftype	@"ET_EXEC"


//--------------------- .note.nv.tkinfo           --------------------------
	.section	.note.nv.tkinfo,"",@"SHT_NOTE"
	.sectionflags	@"SHF_NOTE_NV_TKINFO"
	.tkinfo
        /*0018*/ 	.word	0x00000002
        /*0030*/ 	.string	""
        /*0030*/ 	.string	"ptxas"
        /*0030*/ 	.string	"Cuda compilation tools, release 13.0, V13.0.88"
        /*0030*/ 	.string	"Build cuda_13.0.r13.0/compiler.36424714_0"
        /*0030*/ 	.string	"-arch sm_100 -m 64 "



//--------------------- .note.nv.cuinfo           --------------------------
	.section	.note.nv.cuinfo,"",@"SHT_NOTE"
	.sectionflags	@"SHF_NOTE_NV_CUINFO"
        /*0018*/ 	.short	0x0002
        /*001a*/ 	.short	0x0064
        /*001c*/ 	.short	0x0082
	.zero		2


//--------------------- .nv.info                  --------------------------
	.section	.nv.info,"",@"SHT_CUDA_INFO"
	.align	4


	//----- nvinfo : EIATTR_REGCOUNT
	.align		4
        /*0000*/ 	.byte	0x04, 0x2f
        /*0002*/ 	.short	(.L_1 - .L_0)
	.align		4
.L_0:
        /*0004*/ 	.word	index@(_Z7mysgemmiiiPKfS0_Pf)
        /*0008*/ 	.word	0x00000020


	//----- nvinfo : EIATTR_FRAME_SIZE
	.align		4
.L_1:
        /*000c*/ 	.byte	0x04, 0x11
        /*000e*/ 	.short	(.L_3 - .L_2)
	.align		4
.L_2:
        /*0010*/ 	.word	index@(_Z7mysgemmiiiPKfS0_Pf)
        /*0014*/ 	.word	0x00000000


	//----- nvinfo : EIATTR_MIN_STACK_SIZE
	.align		4
.L_3:
        /*0018*/ 	.byte	0x04, 0x12
        /*001a*/ 	.short	(.L_5 - .L_4)
	.align		4
.L_4:
        /*001c*/ 	.word	index@(_Z7mysgemmiiiPKfS0_Pf)
        /*0020*/ 	.word	0x00000000
.L_5:


//--------------------- .nv.compat                --------------------------
	.section	.nv.compat,"",@"SHT_CUDA_COMPAT_INFO"
	.align	4
        /*0000*/ 	.byte	0x02, 0x09, 0x00, 0x00, 0x02, 0x02, 0x01, 0x00, 0x02, 0x05, 0x05, 0x00, 0x03, 0x07, 0x01, 0x01
        /*0010*/ 	.byte	0x02, 0x03, 0x00, 0x00, 0x02, 0x06, 0x01, 0x00, 0x04, 0x0b, 0x08, 0x00, 0x09, 0x00, 0x00, 0x00
        /*0020*/ 	.byte	0x00, 0x00, 0x00, 0x00


//--------------------- .nv.info._Z7mysgemmiiiPKfS0_Pf --------------------------
	.section	.nv.info._Z7mysgemmiiiPKfS0_Pf,"",@"SHT_CUDA_INFO"
	.sectionflags	@""
	.align	4


	//----- nvinfo : EIATTR_CUDA_API_VERSION
	.align		4
        /*0000*/ 	.byte	0x04, 0x37
        /*0002*/ 	.short	(.L_7 - .L_6)
.L_6:
        /*0004*/ 	.word	0x00000082


	//----- nvinfo : EIATTR_KPARAM_INFO
	.align		4
.L_7:
        /*0008*/ 	.byte	0x04, 0x17
        /*000a*/ 	.short	(.L_9 - .L_8)
.L_8:
        /*000c*/ 	.word	0x00000000
        /*0010*/ 	.short	0x0005
        /*0012*/ 	.short	0x0020
        /*0014*/ 	.byte	0x00, 0xf5, 0x21, 0x00


	//----- nvinfo : EIATTR_KPARAM_INFO
	.align		4
.L_9:
        /*0018*/ 	.byte	0x04, 0x17
        /*001a*/ 	.short	(.L_11 - .L_10)
.L_10:
        /*001c*/ 	.word	0x00000000
        /*0020*/ 	.short	0x0004
        /*0022*/ 	.short	0x0018
        /*0024*/ 	.byte	0x00, 0xf5, 0x21, 0x00


	//----- nvinfo : EIATTR_KPARAM_INFO
	.align		4
.L_11:
        /*0028*/ 	.byte	0x04, 0x17
        /*002a*/ 	.short	(.L_13 - .L_12)
.L_12:
        /*002c*/ 	.word	0x00000000
        /*0030*/ 	.short	0x0003
        /*0032*/ 	.short	0x0010
        /*0034*/ 	.byte	0x00, 0xf5, 0x21, 0x00


	//----- nvinfo : EIATTR_KPARAM_INFO
	.align		4
.L_13:
        /*0038*/ 	.byte	0x04, 0x17
        /*003a*/ 	.short	(.L_15 - .L_14)
.L_14:
        /*003c*/ 	.word	0x00000000
        /*0040*/ 	.short	0x0002
        /*0042*/ 	.short	0x0008
        /*0044*/ 	.byte	0x00, 0xf0, 0x11, 0x00


	//----- nvinfo : EIATTR_KPARAM_INFO
	.align		4
.L_15:
        /*0048*/ 	.byte	0x04, 0x17
        /*004a*/ 	.short	(.L_17 - .L_16)
.L_16:
        /*004c*/ 	.word	0x00000000
        /*0050*/ 	.short	0x0001
        /*0052*/ 	.short	0x0004
        /*0054*/ 	.byte	0x00, 0xf0, 0x11, 0x00


	//----- nvinfo : EIATTR_KPARAM_INFO
	.align		4
.L_17:
        /*0058*/ 	.byte	0x04, 0x17
        /*005a*/ 	.short	(.L_19 - .L_18)
.L_18:
        /*005c*/ 	.word	0x00000000
        /*0060*/ 	.short	0x0000
        /*0062*/ 	.short	0x0000
        /*0064*/ 	.byte	0x00, 0xf0, 0x11, 0x00


	//----- nvinfo : EIATTR_SPARSE_MMA_MASK
	.align		4
.L_19:
        /*0068*/ 	.byte	0x03, 0x50
        /*006a*/ 	.short	0x0000


	//----- nvinfo : EIATTR_MAXREG_COUNT
	.align		4
        /*006c*/ 	.byte	0x03, 0x1b
        /*006e*/ 	.short	0x00ff


	//----- nvinfo : EIATTR_NUM_BARRIERS
	.align		4
        /*0070*/ 	.byte	0x02, 0x4c
        /*0072*/ 	.byte	0x01
	.zero		1


	//----- nvinfo : EIATTR_MERCURY_ISA_VERSION
	.align		4
        /*0074*/ 	.byte	0x03, 0x5f
        /*0076*/ 	.short	0x0101


	//----- nvinfo : EIATTR_VRC_CTA_INIT_COUNT
	.align		4
        /*0078*/ 	.byte	0x02, 0x4a
	.zero		1
	.zero		1


	//----- nvinfo : EIATTR_EXIT_INSTR_OFFSETS
	.align		4
        /*007c*/ 	.byte	0x04, 0x1c
        /*007e*/ 	.short	(.L_21 - .L_20)


	//   ....[0]....
.L_20:
        /*0080*/ 	.word	0x00000660


	//   ....[1]....
        /*0084*/ 	.word	0x000006b0


	//----- nvinfo : EIATTR_CRS_STACK_SIZE
	.align		4
.L_21:
        /*0088*/ 	.byte	0x04, 0x1e
        /*008a*/ 	.short	(.L_23 - .L_22)
.L_22:
        /*008c*/ 	.word	0x00000000


	//----- nvinfo : EIATTR_CBANK_PARAM_SIZE
	.align		4
.L_23:
        /*0090*/ 	.byte	0x03, 0x19
        /*0092*/ 	.short	0x0028


	//----- nvinfo : EIATTR_PARAM_CBANK
	.align		4
        /*0094*/ 	.byte	0x04, 0x0a
        /*0096*/ 	.short	(.L_25 - .L_24)
	.align		4
.L_24:
        /*0098*/ 	.word	index@(.nv.constant0._Z7mysgemmiiiPKfS0_Pf)
        /*009c*/ 	.short	0x0380
        /*009e*/ 	.short	0x0028


	//----- nvinfo : EIATTR_SW_WAR
	.align		4
.L_25:
        /*00a0*/ 	.byte	0x04, 0x36
        /*00a2*/ 	.short	(.L_27 - .L_26)
.L_26:
        /*00a4*/ 	.word	0x00000008
.L_27:


//--------------------- .nv.callgraph             --------------------------
	.section	.nv.callgraph,"",@"SHT_CUDA_CALLGRAPH"
	.align	4
	.sectionentsize	8
	.align		4
        /*0000*/ 	.word	0x00000000
	.align		4
        /*0004*/ 	.word	0xffffffff
	.align		4
        /*0008*/ 	.word	0x00000000
	.align		4
        /*000c*/ 	.word	0xfffffffe
	.align		4
        /*0010*/ 	.word	0x00000000
	.align		4
        /*0014*/ 	.word	0xfffffffd
	.align		4
        /*0018*/ 	.word	0x00000000
	.align		4
        /*001c*/ 	.word	0xfffffffc


//--------------------- .text._Z7mysgemmiiiPKfS0_Pf --------------------------
	.section	.text._Z7mysgemmiiiPKfS0_Pf,"ax",@progbits
	.align	128
        .global         _Z7mysgemmiiiPKfS0_Pf
        .type           _Z7mysgemmiiiPKfS0_Pf,@function
        .size           _Z7mysgemmiiiPKfS0_Pf,(.L_x_5 - _Z7mysgemmiiiPKfS0_Pf)
        .other          _Z7mysgemmiiiPKfS0_Pf,@"STO_CUDA_ENTRY STV_DEFAULT"
_Z7mysgemmiiiPKfS0_Pf:
.text._Z7mysgemmiiiPKfS0_Pf:
[----:B------:R-:W-:Y:S01]  /*0000*/  LDC R1, c[0x0][0x37c] ;  /* 0x0000df00ff017b82 */ /* 0x000fe20000000800 */
[----:B------:R-:W0:Y:S01]  /*0010*/  LDCU UR9, c[0x0][0x388] ;  /* 0x00007100ff0977ac */ /* 0x000e220008000800 */
[----:B------:R-:W1:Y:S06]  /*0020*/  S2R R12, SR_TID.Y ;  /* 0x00000000000c7919 */ /* 0x000e6c0000002200 */
[----:B------:R-:W1:Y:S01]  /*0030*/  LDC R0, c[0x0][0x364] ;  /* 0x0000d900ff007b82 */ /* 0x000e620000000800 */
[----:B------:R-:W-:Y:S01]  /*0040*/  HFMA2 R21, -RZ, RZ, 0, 0 ;  /* 0x00000000ff157431 */ /* 0x000fe200000001ff */
[----:B------:R-:W2:Y:S01]  /*0050*/  LDCU.64 UR10, c[0x0][0x358] ;  /* 0x00006b00ff0a77ac */ /* 0x000ea20008000a00 */
[----:B------:R-:W3:Y:S05]  /*0060*/  S2R R13, SR_TID.X ;  /* 0x00000000000d7919 */ /* 0x000eea0000002100 */
[----:B------:R-:W1:Y:S08]  /*0070*/  S2UR UR5, SR_CTAID.Y ;  /* 0x00000000000579c3 */ /* 0x000e700000002600 */
[----:B------:R-:W3:Y:S01]  /*0080*/  S2UR UR6, SR_CTAID.X ;  /* 0x00000000000679c3 */ /* 0x000ee20000002500 */
[----:B0-----:R-:W-:-:S04]  /*0090*/  UIADD3 UR4, UPT, UPT, UR9, 0x1e, URZ ;  /* 0x0000001e09047890 */ /* 0x001fc8000fffe0ff */
[----:B------:R-:W-:-:S03]  /*00a0*/  UISETP.GE.U32.AND UP0, UPT, UR4, 0x10, UPT ;  /* 0x000000100400788c */ /* 0x000fc6000bf06070 */
[----:B------:R-:W3:Y:S01]  /*00b0*/  LDC R3, c[0x0][0x360] ;  /* 0x0000d800ff037b82 */ /* 0x000ee20000000800 */
[----:B-1----:R-:W-:Y:S02]  /*00c0*/  IMAD R0, R0, UR5, R12 ;  /* 0x0000000500007c24 */ /* 0x002fe4000f8e020c */
[----:B---3--:R-:W-:-:S03]  /*00d0*/  IMAD R3, R3, UR6, R13 ;  /* 0x0000000603037c24 */ /* 0x008fc6000f8e020d */
[----:B--2---:R-:W-:Y:S05]  /*00e0*/  BRA.U !UP0, `(.L_x_0) ;  /* 0x0000000508507547 */ /* 0x004fea000b800000 */
[----:B------:R-:W0:Y:S01]  /*00f0*/  S2UR UR7, SR_CgaCtaId ;  /* 0x00000000000779c3 */ /* 0x000e220000008800 */
[----:B------:R-:W1:Y:S01]  /*0100*/  LDCU.64 UR12, c[0x0][0x380] ;  /* 0x00007000ff0c77ac */ /* 0x000e620008000a00 */
[----:B------:R-:W-:Y:S01]  /*0110*/  MOV R21, RZ ;  /* 0x000000ff00157202 */ /* 0x000fe20000000f00 */
[----:B------:R-:W-:Y:S01]  /*0120*/  IMAD R16, R0, UR9, R13 ;  /* 0x0000000900107c24 */ /* 0x000fe2000f8e020d */
[----:B------:R-:W-:Y:S01]  /*0130*/  UMOV UR4, 0x400 ;  /* 0x0000040000047882 */ /* 0x000fe20000000000 */
[----:B------:R-:W-:-:S03]  /*0140*/  UIADD3 UR5, UPT, UPT, UR9, -0x1, URZ ;  /* 0xffffffff09057890 */ /* 0x000fc6000fffe0ff */
[----:B------:R-:W2:Y:S01]  /*0150*/  LDC R2, c[0x0][0x384] ;  /* 0x0000e100ff027b82 */ /* 0x000ea20000000800 */
[----:B------:R-:W3:Y:S01]  /*0160*/  LDCU UR14, c[0x0][0x388] ;  /* 0x00007100ff0e77ac */ /* 0x000ee20008000800 */
[----:B------:R-:W-:Y:S01]  /*0170*/  USHF.R.S32.HI UR6, URZ, 0x1f, UR5 ;  /* 0x0000001fff067899 */ /* 0x000fe20008011405 */
[----:B------:R-:W4:Y:S03]  /*0180*/  LDCU UR15, c[0x0][0x380] ;  /* 0x00007000ff0f77ac */ /* 0x000f260008000800 */
[----:B------:R-:W-:Y:S01]  /*0190*/  ULEA.HI UR6, UR6, UR5, URZ, 0x4 ;  /* 0x0000000506067291 */ /* 0x000fe2000f8f20ff */
[----:B-1----:R-:W-:Y:S01]  /*01a0*/  ISETP.GE.U32.AND P0, PT, R3, UR13, PT ;  /* 0x0000000d03007c0c */ /* 0x002fe2000bf06070 */
[----:B------:R-:W-:Y:S02]  /*01b0*/  IMAD R15, R12, UR13, R3 ;  /* 0x0000000d0c0f7c24 */ /* 0x000fe4000f8e0203 */
[----:B------:R-:W-:Y:S01]  /*01c0*/  USHF.R.S32.HI UR6, URZ, 0x4, UR6 ;  /* 0x00000004ff067899 */ /* 0x000fe20008011406 */
[----:B------:R-:W-:Y:S01]  /*01d0*/  ISETP.LT.U32.AND P0, PT, R0, UR12, !P0 ;  /* 0x0000000c00007c0c */ /* 0x000fe2000c701070 */
[----:B0-----:R-:W-:-:S02]  /*01e0*/  ULEA UR8, UR7, UR4, 0x18 ;  /* 0x0000000407087291 */ /* 0x001fc4000f8ec0ff */
[----:B------:R-:W-:Y:S02]  /*01f0*/  UIADD3 UR4, UPT, UPT, UR4, 0x400, URZ ;  /* 0x0000040004047890 */ /* 0x000fe4000fffe0ff */
[----:B------:R-:W-:Y:S02]  /*0200*/  UIADD3 UR6, UPT, UPT, -UR6, URZ, URZ ;  /* 0x000000ff06067290 */ /* 0x000fe4000fffe1ff */
[----:B------:R-:W-:Y:S01]  /*0210*/  ULEA UR4, UR7, UR4, 0x18 ;  /* 0x0000000407047291 */ /* 0x000fe2000f8ec0ff */
[----:B------:R-:W-:-:S04]  /*0220*/  LEA R14, R12, UR8, 0x6 ;  /* 0x000000080c0e7c11 */ /* 0x000fc8000f8e30ff */
[C---:B------:R-:W-:Y:S02]  /*0230*/  LEA R18, R13.reuse, R14, 0x2 ;  /* 0x0000000e0d127211 */ /* 0x040fe400078e10ff */
[----:B------:R-:W-:-:S04]  /*0240*/  LEA R17, R13, UR4, 0x2 ;  /* 0x000000040d117c11 */ /* 0x000fc8000f8e10ff */
[----:B---34-:R-:W-:-:S07]  /*0250*/  LEA R19, R12, R17, 0x6 ;  /* 0x000000110c137211 */ /* 0x018fce00078e30ff */
.L_x_3:
[----:B------:R-:W-:Y:S02]  /*0260*/  ISETP.GE.U32.AND P2, PT, R13, UR14, PT ;  /* 0x0000000e0d007c0c */ /* 0x000fe4000bf46070 */
[----:B0-----:R-:W-:Y:S02]  /*0270*/  CS2R R8, SRZ ;  /* 0x0000000000087805 */ /* 0x001fe4000001ff00 */
[----:B------:R-:W-:Y:S02]  /*0280*/  ISETP.GE.U32.AND P1, PT, R12, UR14, PT ;  /* 0x0000000e0c007c0c */ /* 0x000fe4000bf26070 */
[----:B------:R-:W-:Y:S02]  /*0290*/  ISETP.GE.U32.OR P2, PT, R0, UR15, P2 ;  /* 0x0000000f00007c0c */ /* 0x000fe40009746470 */
[----:B--2---:R-:W-:-:S11]  /*02a0*/  ISETP.GE.U32.OR P1, PT, R3, R2, P1 ;  /* 0x000000020300720c */ /* 0x004fd60000f26470 */
[----:B------:R-:W0:Y:S08]  /*02b0*/  @!P2 LDC.64 R6, c[0x0][0x390] ;  /* 0x0000e400ff06ab82 */ /* 0x000e300000000a00 */
[----:B------:R-:W1:Y:S01]  /*02c0*/  @!P1 LDC.64 R4, c[0x0][0x398] ;  /* 0x0000e600ff049b82 */ /* 0x000e620000000a00 */
[----:B0-----:R-:W-:-:S05]  /*02d0*/  @!P2 IMAD.WIDE.U32 R6, R16, 0x4, R6 ;  /* 0x000000041006a825 */ /* 0x001fca00078e0006 */
[----:B------:R-:W2:Y:S01]  /*02e0*/  @!P2 LDG.E R9, desc[UR10][R6.64] ;  /* 0x0000000a0609a981 */ /* 0x000ea2000c1e1900 */
[----:B-1----:R-:W-:-:S05]  /*02f0*/  @!P1 IMAD.WIDE.U32 R4, R15, 0x4, R4 ;  /* 0x000000040f049825 */ /* 0x002fca00078e0004 */
[----:B------:R-:W3:Y:S01]  /*0300*/  @!P1 LDG.E R8, desc[UR10][R4.64] ;  /* 0x0000000a04089981 */ /* 0x000ee2000c1e1900 */
[----:B------:R-:W-:Y:S03]  /*0310*/  BSSY.RECONVERGENT B0, `(.L_x_1) ;  /* 0x0000029000007945 */ /* 0x000fe60003800200 */
[----:B--2---:R0:W-:Y:S04]  /*0320*/  STS [R18], R9 ;  /* 0x0000000912007388 */ /* 0x0041e80000000800 */
[----:B---3--:R0:W-:Y:S01]  /*0330*/  STS [R19], R8 ;  /* 0x0000000813007388 */ /* 0x0081e20000000800 */
[----:B------:R-:W-:Y:S06]  /*0340*/  BAR.SYNC.DEFER_BLOCKING 0x0 ;  /* 0x0000000000007b1d */ /* 0x000fec0000010000 */
[----:B------:R-:W-:Y:S05]  /*0350*/  @!P0 BRA `(.L_x_2) ;  /* 0x0000000000908947 */ /* 0x000fea0003800000 */
[----:B------:R-:W-:Y:S04]  /*0360*/  LDS R22, [R17] ;  /* 0x0000000011167984 */ /* 0x000fe80000000800 */
[----:B0-----:R-:W0:Y:S04]  /*0370*/  LDS.128 R8, [R14] ;  /* 0x000000000e087984 */ /* 0x001e280000000c00 */
[----:B------:R-:W1:Y:S04]  /*0380*/  LDS R29, [R17+0x40] ;  /* 0x00004000111d7984 */ /* 0x000e680000000800 */
[----:B------:R-:W2:Y:S04]  /*0390*/  LDS R27, [R17+0x80] ;  /* 0x00008000111b7984 */ /* 0x000ea80000000800 */
[----:B------:R-:W3:Y:S04]  /*03a0*/  LDS R24, [R17+0xc0] ;  /* 0x0000c00011187984 */ /* 0x000ee80000000800 */
[----:B------:R-:W-:Y:S04]  /*03b0*/  LDS R23, [R17+0x100] ;  /* 0x0001000011177984 */ /* 0x000fe80000000800 */
[----:B------:R-:W4:Y:S04]  /*03c0*/  LDS.128 R4, [R14+0x10] ;  /* 0x000010000e047984 */ /* 0x000f280000000c00 */
[----:B------:R-:W5:Y:S04]  /*03d0*/  LDS R20, [R17+0x140] ;  /* 0x0001400011147984 */ /* 0x000f680000000800 */
[----:B------:R-:W5:Y:S01]  /*03e0*/  LDS R25, [R17+0x180] ;  /* 0x0001800011197984 */ /* 0x000f620000000800 */
[----:B0-----:R-:W-:-:S03]  /*03f0*/  FFMA R8, R8, R22, R21 ;  /* 0x0000001608087223 */ /* 0x001fc60000000015 */
[----:B------:R-:W0:Y:S01]  /*0400*/  LDS R22, [R17+0x1c0] ;  /* 0x0001c00011167984 */ /* 0x000e220000000800 */
[----:B-1----:R-:W-:-:S03]  /*0410*/  FFMA R8, R29, R9, R8 ;  /* 0x000000091d087223 */ /* 0x002fc60000000008 */
[----:B------:R-:W-:Y:S01]  /*0420*/  LDS R21, [R17+0x200] ;  /* 0x0002000011157984 */ /* 0x000fe20000000800 */
[----:B--2---:R-:W-:-:S04]  /*0430*/  FFMA R27, R27, R10, R8 ;  /* 0x0000000a1b1b7223 */ /* 0x004fc80000000008 */
[----:B---3--:R-:W-:Y:S02]  /*0440*/  FFMA R27, R24, R11, R27 ;  /* 0x0000000b181b7223 */ /* 0x008fe4000000001b */
[----:B------:R-:W1:Y:S04]  /*0450*/  LDS.128 R8, [R14+0x20] ;  /* 0x000020000e087984 */ /* 0x000e680000000c00 */
[----:B------:R-:W2:Y:S01]  /*0460*/  LDS R24, [R17+0x240] ;  /* 0x0002400011187984 */ /* 0x000ea20000000800 */
[----:B----4-:R-:W-:-:S04]  /*0470*/  FFMA R23, R4, R23, R27 ;  /* 0x0000001704177223 */ /* 0x010fc8000000001b */
[----:B-----5:R-:W-:Y:S02]  /*0480*/  FFMA R20, R20, R5, R23 ;  /* 0x0000000514147223 */ /* 0x020fe40000000017 */
[----:B------:R-:W3:Y:S02]  /*0490*/  LDS R23, [R17+0x280] ;  /* 0x0002800011177984 */ /* 0x000ee40000000800 */
[----:B------:R-:W-:Y:S02]  /*04a0*/  FFMA R25, R25, R6, R20 ;  /* 0x0000000619197223 */ /* 0x000fe40000000014 */
[----:B------:R-:W4:Y:S02]  /*04b0*/  LDS R20, [R17+0x2c0] ;  /* 0x0002c00011147984 */ /* 0x000f240000000800 */
[----:B0-----:R-:W-:Y:S02]  /*04c0*/  FFMA R27, R22, R7, R25 ;  /* 0x00000007161b7223 */ /* 0x001fe40000000019 */
[----:B------:R-:W-:Y:S04]  /*04d0*/  LDS R25, [R17+0x300] ;  /* 0x0003000011197984 */ /* 0x000fe80000000800 */
[----:B------:R-:W0:Y:S04]  /*04e0*/  LDS.128 R4, [R14+0x30] ;  /* 0x000030000e047984 */ /* 0x000e280000000c00 */
[----:B------:R-:W5:Y:S01]  /*04f0*/  LDS R22, [R17+0x340] ;  /* 0x0003400011167984 */ /* 0x000f620000000800 */
[----:B-1----:R-:W-:-:S03]  /*0500*/  FFMA R27, R8, R21, R27 ;  /* 0x00000015081b7223 */ /* 0x002fc6000000001b */
[----:B------:R-:W1:Y:S01]  /*0510*/  LDS R21, [R17+0x380] ;  /* 0x0003800011157984 */ /* 0x000e620000000800 */
[----:B--2---:R-:W-:-:S03]  /*0520*/  FFMA R24, R24, R9, R27 ;  /* 0x0000000918187223 */ /* 0x004fc6000000001b */
[----:B------:R-:W2:Y:S01]  /*0530*/  LDS R8, [R17+0x3c0] ;  /* 0x0003c00011087984 */ /* 0x000ea20000000800 */
[----:B---3--:R-:W-:-:S04]  /*0540*/  FFMA R23, R23, R10, R24 ;  /* 0x0000000a17177223 */ /* 0x008fc80000000018 */
[----:B----4-:R-:W-:-:S04]  /*0550*/  FFMA R11, R20, R11, R23 ;  /* 0x0000000b140b7223 */ /* 0x010fc80000000017 */
[----:B0-----:R-:W-:-:S04]  /*0560*/  FFMA R11, R4, R25, R11 ;  /* 0x00000019040b7223 */ /* 0x001fc8000000000b */
[----:B-----5:R-:W-:-:S04]  /*0570*/  FFMA R22, R22, R5, R11 ;  /* 0x0000000516167223 */ /* 0x020fc8000000000b */
[----:B-1----:R-:W-:-:S04]  /*0580*/  FFMA R21, R21, R6, R22 ;  /* 0x0000000615157223 */ /* 0x002fc80000000016 */
[----:B--2---:R-:W-:-:S07]  /*0590*/  FFMA R21, R8, R7, R21 ;  /* 0x0000000708157223 */ /* 0x004fce0000000015 */
.L_x_2:
[----:B------:R-:W-:Y:S05]  /*05a0*/  BSYNC.RECONVERGENT B0 ;  /* 0x0000000000007941 */ /* 0x000fea0003800200 */
.L_x_1:
[----:B------:R-:W-:Y:S01]  /*05b0*/  BAR.SYNC.DEFER_BLOCKING 0x0 ;  /* 0x0000000000007b1d */ /* 0x000fe20000010000 */
[----:B------:R-:W-:Y:S01]  /*05c0*/  UIADD3 UR6, UPT, UPT, UR6, 0x1, URZ ;  /* 0x0000000106067890 */ /* 0x000fe2000fffe0ff */
[----:B------:R-:W-:Y:S02]  /*05d0*/  IADD3 R12, PT, PT, R12, 0x10, RZ ;  /* 0x000000100c0c7810 */ /* 0x000fe40007ffe0ff */
[----:B------:R-:W-:Y:S01]  /*05e0*/  IADD3 R13, PT, PT, R13, 0x10, RZ ;  /* 0x000000100d0d7810 */ /* 0x000fe20007ffe0ff */
[----:B------:R-:W-:Y:S01]  /*05f0*/  UISETP.NE.AND UP0, UPT, UR6, 0x1, UPT ;  /* 0x000000010600788c */ /* 0x000fe2000bf05270 */
[----:B------:R-:W-:Y:S02]  /*0600*/  IADD3 R16, PT, PT, R16, 0x10, RZ ;  /* 0x0000001010107810 */ /* 0x000fe40007ffe0ff */
[----:B------:R-:W-:-:S06]  /*0610*/  LEA R15, R2, R15, 0x4 ;  /* 0x0000000f020f7211 */ /* 0x000fcc00078e20ff */
[----:B------:R-:W-:Y:S05]  /*0620*/  BRA.U UP0, `(.L_x_3) ;  /* 0xfffffffd000c7547 */ /* 0x000fea000b83ffff */
.L_x_0:
[----:B------:R-:W1:Y:S02]  /*0630*/  LDCU.64 UR4, c[0x0][0x380] ;  /* 0x00007000ff0477ac */ /* 0x000e640008000a00 */
[----:B-1----:R-:W-:-:S04]  /*0640*/  ISETP.GE.U32.AND P0, PT, R3, UR5, PT ;  /* 0x0000000503007c0c */ /* 0x002fc8000bf06070 */
[----:B------:R-:W-:-:S13]  /*0650*/  ISETP.GE.U32.OR P0, PT, R0, UR4, P0 ;  /* 0x0000000400007c0c */ /* 0x000fda0008706470 */
[----:B------:R-:W-:Y:S05]  /*0660*/  @P0 EXIT ;  /* 0x000000000000094d */ /* 0x000fea0003800000 */
[----:B------:R-:W1:Y:S01]  /*0670*/  LDC.64 R4, c[0x0][0x3a0] ;  /* 0x0000e800ff047b82 */ /* 0x000e620000000a00 */
[----:B------:R-:W-:-:S04]  /*0680*/  IMAD R3, R0, UR5, R3 ;  /* 0x0000000500037c24 */ /* 0x000fc8000f8e0203 */
[----:B-1----:R-:W-:-:S05]  /*0690*/  IMAD.WIDE.U32 R2, R3, 0x4, R4 ;  /* 0x0000000403027825 */ /* 0x002fca00078e0004 */
[----:B------:R-:W-:Y:S01]  /*06a0*/  STG.E desc[UR10][R2.64], R21 ;  /* 0x0000001502007986 */ /* 0x000fe2000c10190a */
[----:B------:R-:W-:Y:S05]  /*06b0*/  EXIT ;  /* 0x000000000000794d */ /* 0x000fea0003800000 */
.L_x_4:
[----:B------:R-:W-:-:S00]  /*06c0*/  BRA `(.L_x_4) ;  /* 0xfffffffc00fc7947 */ /* 0x000fc0000383ffff */
[----:B------:R-:W-:-:S00]  /*06d0*/  NOP ;  /* 0x0000000000007918 */ /* 0x000fc00000000000 */
        /* <DEDUP_REMOVED lines=10> */
.L_x_5:


//--------------------- .nv.shared._Z7mysgemmiiiPKfS0_Pf --------------------------
	.section	.nv.shared._Z7mysgemmiiiPKfS0_Pf,"aw",@nobits
	.sectionflags	@""
	.align	4
.nv.shared._Z7mysgemmiiiPKfS0_Pf:
	.zero		3072


//--------------------- .nv.shared.reserved.0     --------------------------
	.section	.nv.shared.reserved.0,"aw",@nobits
	.weak		__nv_reservedSMEM_offset_0_alias
	.size		__nv_reservedSMEM_offset_0_alias, 0, 64
	.other		__nv_reservedSMEM_offset_0_alias,@"STO_CUDA_RESERVED_SHARED STV_DEFAULT"
__nv_reservedSMEM_offset_0_alias:
	.zero		0
	.zero		64


//--------------------- .nv.constant0._Z7mysgemmiiiPKfS0_Pf --------------------------
	.section	.nv.constant0._Z7mysgemmiiiPKfS0_Pf,"a",@progbits
	.sectionflags	@""
	.align	4
.nv.constant0._Z7mysgemmiiiPKfS0_Pf:
	.zero		936


//--------------------- SYMBOLS --------------------------

	.type		.nv.reservedSmem.offset0,@object
	.size		.nv.reservedSmem.offset0,0x4
	.type		.nv.reservedSmem.cap,@object
	.size		.nv.reservedSmem.cap,0x4
